//
// Generated by NVIDIA NVVM Compiler
//
// Compiler Build ID: CL-36424714
// Cuda compilation tools, release 13.0, V13.0.88
// Based on NVVM 20.0.0
//

.version 9.0
.target sm_100
.address_size 64

	// .globl	_Z19calc_velocity_deltaPKddPd

.visible .entry _Z19calc_velocity_deltaPKddPd(
	.param .u64 .ptr .align 1 _Z19calc_velocity_deltaPKddPd_param_0,
	.param .f64 _Z19calc_velocity_deltaPKddPd_param_1,
	.param .u64 .ptr .align 1 _Z19calc_velocity_deltaPKddPd_param_2
)
{
	.reg .b32 	%r<5>;
	.reg .b64 	%rd<8>;
	.reg .b64 	%fd<6>;

	ld.param.u64 	%rd1, [_Z19calc_velocity_deltaPKddPd_param_0];
	ld.param.f64 	%fd1, [_Z19calc_velocity_deltaPKddPd_param_1];
	ld.param.u64 	%rd2, [_Z19calc_velocity_deltaPKddPd_param_2];
	cvta.to.global.u64 	%rd3, %rd2;
	cvta.to.global.u64 	%rd4, %rd1;
	mov.u32 	%r1, %ctaid.x;
	mov.u32 	%r2, %ntid.x;
	mov.u32 	%r3, %tid.x;
	mad.lo.s32 	%r4, %r1, %r2, %r3;
	mul.wide.u32 	%rd5, %r4, 8;
	add.s64 	%rd6, %rd4, %rd5;
	ld.global.nc.f64 	%fd2, [%rd6];
	mul.f64 	%fd3, %fd1, %fd2;
	mov.f64 	%fd4, 0d4000000000000000;
	div.rn.f64 	%fd5, %fd4, %fd3;
	add.s64 	%rd7, %rd3, %rd5;
	st.global.f64 	[%rd7], %fd5;
	ret;

}


// ===== COMPILED SASS (sm_100) =====

	.target	sm_100

	.elftype	@"ET_EXEC"


//--------------------- .note.nv.tkinfo           --------------------------
	.section	.note.nv.tkinfo,"",@"SHT_NOTE"
	.sectionflags	@"SHF_NOTE_NV_TKINFO"
	.tkinfo
        /*0018*/ 	.word	0x00000002
        /*0030*/ 	.string	""
        /*0030*/ 	.string	"ptxas"
        /*0030*/ 	.string	"Cuda compilation tools, release 13.0, V13.0.88"
        /*0030*/ 	.string	"Build cuda_13.0.r13.0/compiler.36424714_0"
        /*0030*/ 	.string	"-arch sm_100 -m 64 "



//--------------------- .note.nv.cuinfo           --------------------------
	.section	.note.nv.cuinfo,"",@"SHT_NOTE"
	.sectionflags	@"SHF_NOTE_NV_CUINFO"
        /*0018*/ 	.short	0x0002
        /*001a*/ 	.short	0x0064
        /*001c*/ 	.short	0x0082
	.zero		2


//--------------------- .nv.info                  --------------------------
	.section	.nv.info,"",@"SHT_CUDA_INFO"
	.align	4


	//----- nvinfo : EIATTR_REGCOUNT
	.align		4
        /*0000*/ 	.byte	0x04, 0x2f
        /*0002*/ 	.short	(.L_1 - .L_0)
	.align		4
.L_0:
        /*0004*/ 	.word	index@(_Z19calc_velocity_deltaPKddPd)
        /*0008*/ 	.word	0x00000015


	//----- nvinfo : EIATTR_FRAME_SIZE
	.align		4
.L_1:
        /*000c*/ 	.byte	0x04, 0x11
        /*000e*/ 	.short	(.L_3 - .L_2)
	.align		4
.L_2:
        /*0010*/ 	.word	index@($__internal_0_$__cuda_sm20_div_rn_f64_full)
        /*0014*/ 	.word	0x00000000


	//----- nvinfo : EIATTR_FRAME_SIZE
	.align		4
.L_3:
        /*0018*/ 	.byte	0x04, 0x11
        /*001a*/ 	.short	(.L_5 - .L_4)
	.align		4
.L_4:
        /*001c*/ 	.word	index@(_Z19calc_velocity_deltaPKddPd)
        /*0020*/ 	.word	0x00000000


	//----- nvinfo : EIATTR_MIN_STACK_SIZE
	.align		4
.L_5:
        /*0024*/ 	.byte	0x04, 0x12
        /*0026*/ 	.short	(.L_7 - .L_6)
	.align		4
.L_6:
        /*0028*/ 	.word	index@(_Z19calc_velocity_deltaPKddPd)
        /*002c*/ 	.word	0x00000000
.L_7:


//--------------------- .nv.compat                --------------------------
	.section	.nv.compat,"",@"SHT_CUDA_COMPAT_INFO"
	.align	4
        /*0000*/ 	.byte	0x02, 0x09, 0x00, 0x00, 0x02, 0x02, 0x01, 0x00, 0x02, 0x05, 0x05, 0x00, 0x03, 0x07, 0x01, 0x01
        /*0010*/ 	.byte	0x02, 0x03, 0x00, 0x00, 0x02, 0x06, 0x01, 0x00, 0x04, 0x0b, 0x08, 0x00, 0x01, 0x00, 0x00, 0x00
        /*0020*/ 	.byte	0x00, 0x00, 0x00, 0x00


//--------------------- .nv.info._Z19calc_velocity_deltaPKddPd --------------------------
	.section	.nv.info._Z19calc_velocity_deltaPKddPd,"",@"SHT_CUDA_INFO"
	.sectionflags	@""
	.align	4


	//----- nvinfo : EIATTR_CUDA_API_VERSION
	.align		4
        /*0000*/ 	.byte	0x04, 0x37
        /*0002*/ 	.short	(.L_9 - .L_8)
.L_8:
        /*0004*/ 	.word	0x00000082


	//----- nvinfo : EIATTR_KPARAM_INFO
	.align		4
.L_9:
        /*0008*/ 	.byte	0x04, 0x17
        /*000a*/ 	.short	(.L_11 - .L_10)
.L_10:
        /*000c*/ 	.word	0x00000000
        /*0010*/ 	.short	0x0002
        /*0012*/ 	.short	0x0010
        /*0014*/ 	.byte	0x00, 0xf5, 0x21, 0x00


	//----- nvinfo : EIATTR_KPARAM_INFO
	.align		4
.L_11:
        /*0018*/ 	.byte	0x04, 0x17
        /*001a*/ 	.short	(.L_13 - .L_12)
.L_12:
        /*001c*/ 	.word	0x00000000
        /*0020*/ 	.short	0x0001
        /*0022*/ 	.short	0x0008
        /*0024*/ 	.byte	0x00, 0xf0, 0x21, 0x00


	//----- nvinfo : EIATTR_KPARAM_INFO
	.align		4
.L_13:
        /*0028*/ 	.byte	0x04, 0x17
        /*002a*/ 	.short	(.L_15 - .L_14)
.L_14:
        /*002c*/ 	.word	0x00000000
        /*0030*/ 	.short	0x0000
        /*0032*/ 	.short	0x0000
        /*0034*/ 	.byte	0x00, 0xf5, 0x21, 0x00


	//----- nvinfo : EIATTR_SPARSE_MMA_MASK
	.align		4
.L_15:
        /*0038*/ 	.byte	0x03, 0x50
        /*003a*/ 	.short	0x0000


	//----- nvinfo : EIATTR_MAXREG_COUNT
	.align		4
        /*003c*/ 	.byte	0x03, 0x1b
        /*003e*/ 	.short	0x00ff


	//----- nvinfo : EIATTR_MERCURY_ISA_VERSION
	.align		4
        /*0040*/ 	.byte	0x03, 0x5f
        /*0042*/ 	.short	0x0101


	//----- nvinfo : EIATTR_VRC_CTA_INIT_COUNT
	.align		4
        /*0044*/ 	.byte	0x02, 0x4a
	.zero		1
	.zero		1


	//----- nvinfo : EIATTR_EXIT_INSTR_OFFSETS
	.align		4
        /*0048*/ 	.byte	0x04, 0x1c
        /*004a*/ 	.short	(.L_17 - .L_16)


	//   ....[0]....
.L_16:
        /*004c*/ 	.word	0x000001f0


	//----- nvinfo : EIATTR_CRS_STACK_SIZE
	.align		4
.L_17:
        /*0050*/ 	.byte	0x04, 0x1e
        /*0052*/ 	.short	(.L_19 - .L_18)
.L_18:
        /*0054*/ 	.word	0x00000000


	//----- nvinfo : EIATTR_CBANK_PARAM_SIZE
	.align		4
.L_19:
        /*0058*/ 	.byte	0x03, 0x19
        /*005a*/ 	.short	0x0018


	//----- nvinfo : EIATTR_PARAM_CBANK
	.align		4
        /*005c*/ 	.byte	0x04, 0x0a
        /*005e*/ 	.short	(.L_21 - .L_20)
	.align		4
.L_20:
        /*0060*/ 	.word	index@(.nv.constant0._Z19calc_velocity_deltaPKddPd)
        /*0064*/ 	.short	0x0380
        /*0066*/ 	.short	0x0018


	//----- nvinfo : EIATTR_SW_WAR
	.align		4
.L_21:
        /*0068*/ 	.byte	0x04, 0x36
        /*006a*/ 	.short	(.L_23 - .L_22)
.L_22:
        /*006c*/ 	.word	0x00000008
.L_23:


//--------------------- .nv.callgraph             --------------------------
	.section	.nv.callgraph,"",@"SHT_CUDA_CALLGRAPH"
	.align	4
	.sectionentsize	8
	.align		4
        /*0000*/ 	.word	0x00000000
	.align		4
        /*0004*/ 	.word	0xffffffff
	.align		4
        /*0008*/ 	.word	0x00000000
	.align		4
        /*000c*/ 	.word	0xfffffffe
	.align		4
        /*0010*/ 	.word	0x00000000
	.align		4
        /*0014*/ 	.word	0xfffffffd
	.align		4
        /*0018*/ 	.word	0x00000000
	.align		4
        /*001c*/ 	.word	0xfffffffc


//--------------------- .text._Z19calc_velocity_deltaPKddPd --------------------------
	.section	.text._Z19calc_velocity_deltaPKddPd,"ax",@progbits
	.align	128
        .global         _Z19calc_velocity_deltaPKddPd
        .type           _Z19calc_velocity_deltaPKddPd,@function
        .size           _Z19calc_velocity_deltaPKddPd,(.L_x_7 - _Z19calc_velocity_deltaPKddPd)
        .other          _Z19calc_velocity_deltaPKddPd,@"STO_CUDA_ENTRY STV_DEFAULT"
_Z19calc_velocity_deltaPKddPd:
.text._Z19calc_velocity_deltaPKddPd:
[----:B------:R-:W-:Y:S01]  /*0000*/  LDC R1, c[0x0][0x37c] ;  /* 0x0000df00ff017b82 */ /* 0x000fe20000000800 */
[----:B------:R-:W0:Y:S07]  /*0010*/  S2R R5, SR_TID.X ;  /* 0x0000000000057919 */ /* 0x000e2e0000002100 */
[----:B------:R-:W0:Y:S01]  /*0020*/  S2UR UR6, SR_CTAID.X ;  /* 0x00000000000679c3 */ /* 0x000e220000002500 */
[----:B------:R-:W1:Y:S07]  /*0030*/  LDCU.64 UR4, c[0x0][0x358] ;  /* 0x00006b00ff0477ac */ /* 0x000e6e0008000a00 */
[----:B------:R-:W0:Y:S08]  /*0040*/  LDC R0, c[0x0][0x360] ;  /* 0x0000d800ff007b82 */ /* 0x000e300000000800 */
[----:B------:R-:W2:Y:S01]  /*0050*/  LDC.64 R2, c[0x0][0x380] ;  /* 0x0000e000ff027b82 */ /* 0x000ea20000000a00 */
[----:B0-----:R-:W-:-:S07]  /*0060*/  IMAD R0, R0, UR6, R5 ;  /* 0x0000000600007c24 */ /* 0x001fce000f8e0205 */
[----:B------:R-:W0:Y:S01]  /*0070*/  LDC.64 R4, c[0x0][0x388] ;  /* 0x0000e200ff047b82 */ /* 0x000e220000000a00 */
[----:B--2---:R-:W-:-:S06]  /*0080*/  IMAD.WIDE.U32 R2, R0, 0x8, R2 ;  /* 0x0000000800027825 */ /* 0x004fcc00078e0002 */
[----:B-1----:R-:W0:Y:S01]  /*0090*/  LDG.E.64.CONSTANT R2, desc[UR4][R2.64] ;  /* 0x0000000402027981 */ /* 0x002e22000c1e9b00 */
[----:B------:R-:W-:Y:S01]  /*00a0*/  IMAD.MOV.U32 R6, RZ, RZ, 0x1 ;  /* 0x00000001ff067424 */ /* 0x000fe200078e00ff */
[----:B------:R-:W-:Y:S01]  /*00b0*/  BSSY.RECONVERGENT B0, `(.L_x_0) ;  /* 0x0000010000007945 */ /* 0x000fe20003800200 */
[----:B0-----:R-:W-:-:S06]  /*00c0*/  DMUL R4, R2, R4 ;  /* 0x0000000402047228 */ /* 0x001fcc0000000000 */
[----:B------:R-:W0:Y:S02]  /*00d0*/  MUFU.RCP64H R7, R5 ;  /* 0x0000000500077308 */ /* 0x000e240000001800 */
[----:B0-----:R-:W-:-:S08]  /*00e0*/  DFMA R8, -R4, R6, 1 ;  /* 0x3ff000000408742b */ /* 0x001fd00000000106 */
[----:B------:R-:W-:-:S08]  /*00f0*/  DFMA R8, R8, R8, R8 ;  /* 0x000000080808722b */ /* 0x000fd00000000008 */
[----:B------:R-:W-:-:S08]  /*0100*/  DFMA R8, R6, R8, R6 ;  /* 0x000000080608722b */ /* 0x000fd00000000006 */
[----:B------:R-:W-:-:S08]  /*0110*/  DFMA R6, -R4, R8, 1 ;  /* 0x3ff000000406742b */ /* 0x000fd00000000108 */
[----:B------:R-:W-:-:S08]  /*0120*/  DFMA R6, R8, R6, R8 ;  /* 0x000000060806722b */ /* 0x000fd00000000008 */
[----:B------:R-:W-:-:S08]  /*0130*/  DMUL R8, R6, 2 ;  /* 0x4000000006087828 */ /* 0x000fd00000000000 */
[----:B------:R-:W-:-:S08]  /*0140*/  DFMA R2, -R4, R8, 2 ;  /* 0x400000000402742b */ /* 0x000fd00000000108 */
[----:B------:R-:W-:-:S10]  /*0150*/  DFMA R2, R6, R2, R8 ;  /* 0x000000020602722b */ /* 0x000fd40000000008 */
[----:B------:R-:W-:-:S05]  /*0160*/  FFMA R6, RZ, R5, R3 ;  /* 0x00000005ff067223 */ /* 0x000fca0000000003 */
[----:B------:R-:W-:-:S13]  /*0170*/  FSETP.GT.AND P0, PT, |R6|, 1.469367938527859385e-39, PT ;  /* 0x001000000600780b */ /* 0x000fda0003f04200 */
[----:B------:R-:W-:Y:S05]  /*0180*/  @P0 BRA `(.L_x_1) ;  /* 0x0000000000080947 */ /* 0x000fea0003800000 */
[----:B------:R-:W-:-:S07]  /*0190*/  MOV R6, 0x1b0 ;  /* 0x000001b000067802 */ /* 0x000fce0000000f00 */
[----:B------:R-:W-:Y:S05]  /*01a0*/  CALL.REL.NOINC `($__internal_0_$__cuda_sm20_div_rn_f64_full) ;  /* 0x0000000000147944 */ /* 0x000fea0003c00000 */
.L_x_1:
[----:B------:R-:W-:Y:S05]  /*01b0*/  BSYNC.RECONVERGENT B0 ;  /* 0x0000000000007941 */ /* 0x000fea0003800200 */
.L_x_0:
[----:B------:R-:W0:Y:S02]  /*01c0*/  LDC.64 R4, c[0x0][0x390] ;  /* 0x0000e400ff047b82 */ /* 0x000e240000000a00 */
[----:B0-----:R-:W-:-:S05]  /*01d0*/  IMAD.WIDE.U32 R4, R0, 0x8, R4 ;  /* 0x0000000800047825 */ /* 0x001fca00078e0004 */
[----:B------:R-:W-:Y:S01]  /*01e0*/  STG.E.64 desc[UR4][R4.64], R2 ;  /* 0x0000000204007986 */ /* 0x000fe2000c101b04 */
[----:B------:R-:W-:Y:S05]  /*01f0*/  EXIT ;  /* 0x000000000000794d */ /* 0x000fea0003800000 */
        .weak           $__internal_0_$__cuda_sm20_div_rn_f64_full
        .type           $__internal_0_$__cuda_sm20_div_rn_f64_full,@function
        .size           $__internal_0_$__cuda_sm20_div_rn_f64_full,(.L_x_7 - $__internal_0_$__cuda_sm20_div_rn_f64_full)
$__internal_0_$__cuda_sm20_div_rn_f64_full:
[C---:B------:R-:W-:Y:S01]  /*0200*/  FSETP.GEU.AND P0, PT, |R5|.reuse, 1.469367938527859385e-39, PT ;  /* 0x001000000500780b */ /* 0x040fe20003f0e200 */
[----:B------:R-:W-:Y:S01]  /*0210*/  IMAD.MOV.U32 R8, RZ, RZ, 0x1 ;  /* 0x00000001ff087424 */ /* 0x000fe200078e00ff */
[C---:B------:R-:W-:Y:S01]  /*0220*/  LOP3.LUT R2, R5.reuse, 0x800fffff, RZ, 0xc0, !PT ;  /* 0x800fffff05027812 */ /* 0x040fe200078ec0ff */
[----:B------:R-:W-:Y:S01]  /*0230*/  IMAD.MOV.U32 R17, RZ, RZ, 0x40000000 ;  /* 0x40000000ff117424 */ /* 0x000fe200078e00ff */
[----:B------:R-:W-:Y:S01]  /*0240*/  LOP3.LUT R14, R5, 0x7ff00000, RZ, 0xc0, !PT ;  /* 0x7ff00000050e7812 */ /* 0x000fe200078ec0ff */
[----:B------:R-:W-:Y:S01]  /*0250*/  IMAD.MOV.U32 R7, RZ, RZ, 0x1ca00000 ;  /* 0x1ca00000ff077424 */ /* 0x000fe200078e00ff */
[----:B------:R-:W-:Y:S01]  /*0260*/  LOP3.LUT R3, R2, 0x3ff00000, RZ, 0xfc, !PT ;  /* 0x3ff0000002037812 */ /* 0x000fe200078efcff */
[----:B------:R-:W-:Y:S01]  /*0270*/  IMAD.MOV.U32 R2, RZ, RZ, R4 ;  /* 0x000000ffff027224 */ /* 0x000fe200078e0004 */
[----:B------:R-:W-:Y:S01]  /*0280*/  ISETP.LE.U32.AND P1, PT, R14, 0x40000000, PT ;  /* 0x400000000e00780c */ /* 0x000fe20003f23070 */
[----:B------:R-:W-:Y:S01]  /*0290*/  IMAD.MOV.U32 R16, RZ, RZ, R14 ;  /* 0x000000ffff107224 */ /* 0x000fe200078e000e */
[----:B------:R-:W-:Y:S01]  /*02a0*/  BSSY.RECONVERGENT B1, `(.L_x_2) ;  /* 0x0000041000017945 */ /* 0x000fe20003800200 */
[----:B------:R-:W-:-:S02]  /*02b0*/  VIADD R18, R17, 0xffffffff ;  /* 0xffffffff11127836 */ /* 0x000fc40000000000 */
[----:B------:R-:W-:-:S06]  /*02c0*/  @!P0 DMUL R2, R4, 8.98846567431157953865e+307 ;  /* 0x7fe0000004028828 */ /* 0x000fcc0000000000 */
[----:B------:R-:W0:Y:S04]  /*02d0*/  MUFU.RCP64H R9, R3 ;  /* 0x0000000300097308 */ /* 0x000e280000001800 */
[----:B------:R-:W-:Y:S02]  /*02e0*/  @!P0 LOP3.LUT R16, R3, 0x7ff00000, RZ, 0xc0, !PT ;  /* 0x7ff0000003108812 */ /* 0x000fe400078ec0ff */
[----:B------:R-:W-:-:S03]  /*02f0*/  ISETP.GT.U32.AND P0, PT, R18, 0x7feffffe, PT ;  /* 0x7feffffe1200780c */ /* 0x000fc60003f04070 */
[----:B------:R-:W-:-:S05]  /*0300*/  VIADD R18, R16, 0xffffffff ;  /* 0xffffffff10127836 */ /* 0x000fca0000000000 */
[----:B------:R-:W-:Y:S01]  /*0310*/  ISETP.GT.U32.OR P0, PT, R18, 0x7feffffe, P0 ;  /* 0x7feffffe1200780c */ /* 0x000fe20000704470 */
[----:B0-----:R-:W-:-:S08]  /*0320*/  DFMA R10, R8, -R2, 1 ;  /* 0x3ff00000080a742b */ /* 0x001fd00000000802 */
[----:B------:R-:W-:-:S08]  /*0330*/  DFMA R10, R10, R10, R10 ;  /* 0x0000000a0a0a722b */ /* 0x000fd0000000000a */
[----:B------:R-:W-:-:S08]  /*0340*/  DFMA R10, R8, R10, R8 ;  /* 0x0000000a080a722b */ /* 0x000fd00000000008 */
[----:B------:R-:W-:-:S08]  /*0350*/  DFMA R8, R10, -R2, 1 ;  /* 0x3ff000000a08742b */ /* 0x000fd00000000802 */
[----:B------:R-:W-:Y:S01]  /*0360*/  DFMA R10, R10, R8, R10 ;  /* 0x000000080a0a722b */ /* 0x000fe2000000000a */
[----:B------:R-:W-:Y:S01]  /*0370*/  SEL R9, R7, 0x63400000, !P1 ;  /* 0x6340000007097807 */ /* 0x000fe20004800000 */
[----:B------:R-:W-:-:S06]  /*0380*/  IMAD.MOV.U32 R8, RZ, RZ, RZ ;  /* 0x000000ffff087224 */ /* 0x000fcc00078e00ff */
[----:B------:R-:W-:-:S08]  /*0390*/  DMUL R12, R10, R8 ;  /* 0x000000080a0c7228 */ /* 0x000fd00000000000 */
[----:B------:R-:W-:-:S08]  /*03a0*/  DFMA R14, R12, -R2, R8 ;  /* 0x800000020c0e722b */ /* 0x000fd00000000008 */
[----:B------:R-:W-:Y:S01]  /*03b0*/  DFMA R10, R10, R14, R12 ;  /* 0x0000000e0a0a722b */ /* 0x000fe2000000000c */
[----:B------:R-:W-:Y:S10]  /*03c0*/  @P0 BRA `(.L_x_3) ;  /* 0x0000000000740947 */ /* 0x000ff40003800000 */
[----:B------:R-:W-:Y:S01]  /*03d0*/  LOP3.LUT R14, R5, 0x7ff00000, RZ, 0xc0, !PT ;  /* 0x7ff00000050e7812 */ /* 0x000fe200078ec0ff */
[----:B------:R-:W-:-:S03]  /*03e0*/  IMAD.MOV.U32 R12, RZ, RZ, 0x40000000 ;  /* 0x40000000ff0c7424 */ /* 0x000fc600078e00ff */
[----:B------:R-:W-:Y:S01]  /*03f0*/  ISETP.LE.U32.AND P0, PT, R14, 0x40000000, PT ;  /* 0x400000000e00780c */ /* 0x000fe20003f03070 */
[----:B------:R-:W-:Y:S02]  /*0400*/  IMAD.MOV R13, RZ, RZ, -R14 ;  /* 0x000000ffff0d7224 */ /* 0x000fe400078e0a0e */
[----:B------:R-:W-:Y:S01]  /*0410*/  IMAD.MOV.U32 R14, RZ, RZ, RZ ;  /* 0x000000ffff0e7224 */ /* 0x000fe200078e00ff */
[----:B------:R-:W-:Y:S02]  /*0420*/  SEL R7, R7, 0x63400000, !P0 ;  /* 0x6340000007077807 */ /* 0x000fe40004000000 */
[----:B------:R-:W-:-:S04]  /*0430*/  VIADDMNMX R12, R13, R12, 0xb9600000, !PT ;  /* 0xb96000000d0c7446 */ /* 0x000fc8000780010c */
[----:B------:R-:W-:-:S05]  /*0440*/  VIMNMX R12, PT, PT, R12, 0x46a00000, PT ;  /* 0x46a000000c0c7848 */ /* 0x000fca0003fe0100 */
[----:B------:R-:W-:-:S04]  /*0450*/  IMAD.IADD R7, R12, 0x1, -R7 ;  /* 0x000000010c077824 */ /* 0x000fc800078e0a07 */
[----:B------:R-:W-:-:S06]  /*0460*/  VIADD R15, R7, 0x7fe00000 ;  /* 0x7fe00000070f7836 */ /* 0x000fcc0000000000 */
[----:B------:R-:W-:-:S10]  /*0470*/  DMUL R12, R10, R14 ;  /* 0x0000000e0a0c7228 */ /* 0x000fd40000000000 */
[----:B------:R-:W-:-:S13]  /*0480*/  FSETP.GTU.AND P0, PT, |R13|, 1.469367938527859385e-39, PT ;  /* 0x001000000d00780b */ /* 0x000fda0003f0c200 */
[----:B------:R-:W-:Y:S05]  /*0490*/  @P0 BRA `(.L_x_4) ;  /* 0x0000000000840947 */ /* 0x000fea0003800000 */
[----:B------:R-:W-:Y:S01]  /*04a0*/  DFMA R2, R10, -R2, R8 ;  /* 0x800000020a02722b */ /* 0x000fe20000000008 */
[----:B------:R-:W-:-:S09]  /*04b0*/  IMAD.MOV.U32 R14, RZ, RZ, RZ ;  /* 0x000000ffff0e7224 */ /* 0x000fd200078e00ff */
[C---:B------:R-:W-:Y:S02]  /*04c0*/  FSETP.NEU.AND P0, PT, R3.reuse, RZ, PT ;  /* 0x000000ff0300720b */ /* 0x040fe40003f0d000 */
[----:B------:R-:W-:-:S04]  /*04d0*/  LOP3.LUT R5, R3, 0x80000000, R5, 0x48, !PT ;  /* 0x8000000003057812 */ /* 0x000fc800078e4805 */
[----:B------:R-:W-:-:S07]  /*04e0*/  LOP3.LUT R15, R5, R15, RZ, 0xfc, !PT ;  /* 0x0000000f050f7212 */ /* 0x000fce00078efcff */
[----:B------:R-:W-:Y:S05]  /*04f0*/  @!P0 BRA `(.L_x_4) ;  /* 0x00000000006c8947 */ /* 0x000fea0003800000 */
[----:B------:R-:W-:Y:S01]  /*0500*/  IMAD.MOV R3, RZ, RZ, -R7 ;  /* 0x000000ffff037224 */ /* 0x000fe200078e0a07 */
[----:B------:R-:W-:Y:S01]  /*0510*/  IADD3 R7, PT, PT, -R7, -0x43300000, RZ ;  /* 0xbcd0000007077810 */ /* 0x000fe20007ffe1ff */
[----:B------:R-:W-:-:S06]  /*0520*/  IMAD.MOV.U32 R2, RZ, RZ, RZ ;  /* 0x000000ffff027224 */ /* 0x000fcc00078e00ff */
[----:B------:R-:W-:Y:S02]  /*0530*/  DFMA R2, R12, -R2, R10 ;  /* 0x800000020c02722b */ /* 0x000fe4000000000a */
[----:B------:R-:W-:-:S08]  /*0540*/  DMUL.RP R10, R10, R14 ;  /* 0x0000000e0a0a7228 */ /* 0x000fd00000008000 */
[----:B------:R-:W-:Y:S02]  /*0550*/  FSETP.NEU.AND P0, PT, |R3|, R7, PT ;  /* 0x000000070300720b */ /* 0x000fe40003f0d200 */
[----:B------:R-:W-:Y:S02]  /*0560*/  LOP3.LUT R5, R11, R5, RZ, 0x3c, !PT ;  /* 0x000000050b057212 */ /* 0x000fe400078e3cff */
[----:B------:R-:W-:Y:S02]  /*0570*/  FSEL R12, R10, R12, !P0 ;  /* 0x0000000c0a0c7208 */ /* 0x000fe40004000000 */
[----:B------:R-:W-:Y:S01]  /*0580*/  FSEL R13, R5, R13, !P0 ;  /* 0x0000000d050d7208 */ /* 0x000fe20004000000 */
[----:B------:R-:W-:Y:S06]  /*0590*/  BRA `(.L_x_4) ;  /* 0x0000000000447947 */ /* 0x000fec0003800000 */
.L_x_3:
[----:B------:R-:W-:-:S14]  /*05a0*/  DSETP.NAN.AND P0, PT, R4, R4, PT ;  /* 0x000000040400722a */ /* 0x000fdc0003f08000 */
[----:B------:R-:W-:Y:S05]  /*05b0*/  @P0 BRA `(.L_x_5) ;  /* 0x0000000000340947 */ /* 0x000fea0003800000 */
[----:B------:R-:W-:Y:S01]  /*05c0*/  ISETP.NE.AND P0, PT, R17, R16, PT ;  /* 0x000000101100720c */ /* 0x000fe20003f05270 */
[----:B------:R-:W-:Y:S02]  /*05d0*/  IMAD.MOV.U32 R12, RZ, RZ, 0x0 ;  /* 0x00000000ff0c7424 */ /* 0x000fe400078e00ff */
[----:B------:R-:W-:-:S10]  /*05e0*/  IMAD.MOV.U32 R13, RZ, RZ, -0x80000 ;  /* 0xfff80000ff0d7424 */ /* 0x000fd400078e00ff */
[----:B------:R-:W-:Y:S05]  /*05f0*/  @!P0 BRA `(.L_x_4) ;  /* 0x00000000002c8947 */ /* 0x000fea0003800000 */
[----:B------:R-:W-:Y:S02]  /*0600*/  ISETP.NE.AND P0, PT, R17, 0x7ff00000, PT ;  /* 0x7ff000001100780c */ /* 0x000fe40003f05270 */
[----:B------:R-:W-:Y:S02]  /*0610*/  LOP3.LUT R4, R5, 0x40000000, RZ, 0x3c, !PT ;  /* 0x4000000005047812 */ /* 0x000fe400078e3cff */
[----:B------:R-:W-:Y:S02]  /*0620*/  ISETP.EQ.OR P0, PT, R16, RZ, !P0 ;  /* 0x000000ff1000720c */ /* 0x000fe40004702670 */
[----:B------:R-:W-:-:S11]  /*0630*/  LOP3.LUT R13, R4, 0x80000000, RZ, 0xc0, !PT ;  /* 0x80000000040d7812 */ /* 0x000fd600078ec0ff */
[----:B------:R-:W-:Y:S01]  /*0640*/  @P0 LOP3.LUT R2, R13, 0x7ff00000, RZ, 0xfc, !PT ;  /* 0x7ff000000d020812 */ /* 0x000fe200078efcff */
[----:B------:R-:W-:Y:S02]  /*0650*/  @!P0 IMAD.MOV.U32 R12, RZ, RZ, RZ ;  /* 0x000000ffff0c8224 */ /* 0x000fe400078e00ff */
[----:B------:R-:W-:Y:S02]  /*0660*/  @P0 IMAD.MOV.U32 R12, RZ, RZ, RZ ;  /* 0x000000ffff0c0224 */ /* 0x000fe400078e00ff */
[----:B------:R-:W-:Y:S01]  /*0670*/  @P0 IMAD.MOV.U32 R13, RZ, RZ, R2 ;  /* 0x000000ffff0d0224 */ /* 0x000fe200078e0002 */
[----:B------:R-:W-:Y:S06]  /*0680*/  BRA `(.L_x_4) ;  /* 0x0000000000087947 */ /* 0x000fec0003800000 */
.L_x_5:
[----:B------:R-:W-:Y:S01]  /*0690*/  LOP3.LUT R13, R5, 0x80000, RZ, 0xfc, !PT ;  /* 0x00080000050d7812 */ /* 0x000fe200078efcff */
[----:B------:R-:W-:-:S07]  /*06a0*/  IMAD.MOV.U32 R12, RZ, RZ, R4 ;  /* 0x000000ffff0c7224 */ /* 0x000fce00078e0004 */
.L_x_4:
[----:B------:R-:W-:Y:S05]  /*06b0*/  BSYNC.RECONVERGENT B1 ;  /* 0x0000000000017941 */ /* 0x000fea0003800200 */
.L_x_2:
[----:B------:R-:W-:Y:S02]  /*06c0*/  IMAD.MOV.U32 R7, RZ, RZ, 0x0 ;  /* 0x00000000ff077424 */ /* 0x000fe400078e00ff */
[----:B------:R-:W-:Y:S02]  /*06d0*/  IMAD.MOV.U32 R2, RZ, RZ, R12 ;  /* 0x000000ffff027224 */ /* 0x000fe400078e000c */
[----:B------:R-:W-:Y:S01]  /*06e0*/  IMAD.MOV.U32 R3, RZ, RZ, R13 ;  /* 0x000000ffff037224 */ /* 0x000fe200078e000d */
[----:B------:R-:W-:Y:S06]  /*06f0*/  RET.REL.NODEC R6 `(_Z19calc_velocity_deltaPKddPd) ;  /* 0xfffffff806407950 */ /* 0x000fec0003c3ffff */
.L_x_6:
[----:B------:R-:W-:-:S00]  /*0700*/  BRA `(.L_x_6) ;  /* 0xfffffffc00fc7947 */ /* 0x000fc0000383ffff */
[----:B------:R-:W-:-:S00]  /*0710*/  NOP ;  /* 0x0000000000007918 */ /* 0x000fc00000000000 */
        /* <DEDUP_REMOVED lines=14> */
.L_x_7:


//--------------------- .nv.shared.reserved.0     --------------------------
	.section	.nv.shared.reserved.0,"aw",@nobits
	.weak		__nv_reservedSMEM_offset_0_alias
	.size		__nv_reservedSMEM_offset_0_alias, 0, 64
	.other		__nv_reservedSMEM_offset_0_alias,@"STO_CUDA_RESERVED_SHARED STV_DEFAULT"
__nv_reservedSMEM_offset_0_alias:
	.zero		0
	.zero		64


//--------------------- .nv.constant0._Z19calc_velocity_deltaPKddPd --------------------------
	.section	.nv.constant0._Z19calc_velocity_deltaPKddPd,"a",@progbits
	.sectionflags	@""
	.align	4
.nv.constant0._Z19calc_velocity_deltaPKddPd:
	.zero		920


//--------------------- SYMBOLS --------------------------

	.type		.nv.reservedSmem.offset0,@object
	.size		.nv.reservedSmem.offset0,0x4
